//
// Generated by NVIDIA NVVM Compiler
//
// Compiler Build ID: CL-36424714
// Cuda compilation tools, release 13.0, V13.0.88
// Based on NVVM 20.0.0
//

.version 9.0
.target sm_100
.address_size 64


.func  (.param .b32 func_retval0) _Z13multiplyByTwoPfj(
	.param .b64 _Z13multiplyByTwoPfj_param_0,
	.param .b32 _Z13multiplyByTwoPfj_param_1
)
{
	.reg .b32 	%r<2>;
	.reg .b32 	%f<3>;
	.reg .b64 	%rd<4>;

	ld.param.u64 	%rd1, [_Z13multiplyByTwoPfj_param_0];
	ld.param.u32 	%r1, [_Z13multiplyByTwoPfj_param_1];
	mul.wide.u32 	%rd2, %r1, 4;
	add.s64 	%rd3, %rd1, %rd2;
	ld.f32 	%f1, [%rd3];
	add.f32 	%f2, %f1, %f1;
	st.param.f32 	[func_retval0], %f2;
	ret;

}
.func  (.param .b32 func_retval0) _Z11divideByTwoPfj(
	.param .b64 _Z11divideByTwoPfj_param_0,
	.param .b32 _Z11divideByTwoPfj_param_1
)
{
	.reg .b32 	%r<2>;
	.reg .b32 	%f<3>;
	.reg .b64 	%rd<4>;

	ld.param.u64 	%rd1, [_Z11divideByTwoPfj_param_0];
	ld.param.u32 	%r1, [_Z11divideByTwoPfj_param_1];
	mul.wide.u32 	%rd2, %r1, 4;
	add.s64 	%rd3, %rd1, %rd2;
	ld.f32 	%f1, [%rd3];
	mul.f32 	%f2, %f1, 0f3F000000;
	st.param.f32 	[func_retval0], %f2;
	ret;

}
	// .globl	_Z4foorPfjj
.visible .entry _Z4foorPfjj(
	.param .u64 .ptr .align 1 _Z4foorPfjj_param_0,
	.param .u32 _Z4foorPfjj_param_1,
	.param .u32 _Z4foorPfjj_param_2
)
{
	.reg .pred 	%p<4>;
	.reg .b32 	%r<7>;
	.reg .b32 	%f<3>;
	.reg .b64 	%rd<6>;

	ld.param.u64 	%rd1, [_Z4foorPfjj_param_0];
	ld.param.u32 	%r3, [_Z4foorPfjj_param_1];
	ld.param.u32 	%r2, [_Z4foorPfjj_param_2];
	mov.u32 	%r4, %ctaid.x;
	mov.u32 	%r5, %ntid.x;
	mov.u32 	%r6, %tid.x;
	mad.lo.s32 	%r1, %r4, %r5, %r6;
	setp.ge.u32 	%p1, %r1, %r3;
	@%p1 bra 	$L__BB2_2;
	setp.eq.s32 	%p2, %r2, 1;
	setp.eq.s32 	%p3, %r2, 2;
	mov.u64 	%rd2, _Z11divideByTwoPfj;
	selp.b64 	%rd3, %rd2, 0, %p3;
	mov.u64 	%rd4, _Z13multiplyByTwoPfj;
	selp.b64 	%rd5, %rd4, %rd3, %p2;
	{ // callseq 0, 0
	.param .b64 param0;
	st.param.b64 	[param0], %rd1;
	.param .b32 param1;
	st.param.b32 	[param1], %r1;
	.param .b32 retval0;
	prototype_0 : .callprototype (.param .b32 _) _ (.param .b64 _, .param .b32 _);
	call (retval0), 
	%rd5, 
	(
	param0, 
	param1
	)
	, prototype_0;
	ld.param.f32 	%f1, [retval0];
	} // callseq 0
$L__BB2_2:
	ret;

}


// ===== COMPILED SASS (sm_100) =====

	.target	sm_100

	.elftype	@"ET_EXEC"


//--------------------- .note.nv.tkinfo           --------------------------
	.section	.note.nv.tkinfo,"",@"SHT_NOTE"
	.sectionflags	@"SHF_NOTE_NV_TKINFO"
	.tkinfo
        /*0018*/ 	.word	0x00000002
        /*0030*/ 	.string	""
        /*0030*/ 	.string	"ptxas"
        /*0030*/ 	.string	"Cuda compilation tools, release 13.0, V13.0.88"
        /*0030*/ 	.string	"Build cuda_13.0.r13.0/compiler.36424714_0"
        /*0030*/ 	.string	"-arch sm_100 -m 64 "



//--------------------- .note.nv.cuinfo           --------------------------
	.section	.note.nv.cuinfo,"",@"SHT_NOTE"
	.sectionflags	@"SHF_NOTE_NV_CUINFO"
        /*0018*/ 	.short	0x0002
        /*001a*/ 	.short	0x0064
        /*001c*/ 	.short	0x0082
	.zero		2


//--------------------- .nv.info                  --------------------------
	.section	.nv.info,"",@"SHT_CUDA_INFO"
	.align	4


	//----- nvinfo : EIATTR_REGCOUNT
	.align		4
        /*0000*/ 	.byte	0x04, 0x2f
        /*0002*/ 	.short	(.L_1 - .L_0)
	.align		4
.L_0:
        /*0004*/ 	.word	index@(_Z4foorPfjj)
        /*0008*/ 	.word	0x00000018


	//----- nvinfo : EIATTR_FRAME_SIZE
	.align		4
.L_1:
        /*000c*/ 	.byte	0x04, 0x11
        /*000e*/ 	.short	(.L_3 - .L_2)
	.align		4
.L_2:
        /*0010*/ 	.word	index@($_Z4foorPfjj$_Z13multiplyByTwoPfj)
        /*0014*/ 	.word	0x00000008


	//----- nvinfo : EIATTR_FRAME_SIZE
	.align		4
.L_3:
        /*0018*/ 	.byte	0x04, 0x11
        /*001a*/ 	.short	(.L_5 - .L_4)
	.align		4
.L_4:
        /*001c*/ 	.word	index@($_Z4foorPfjj$_Z11divideByTwoPfj)
        /*0020*/ 	.word	0x00000008


	//----- nvinfo : EIATTR_FRAME_SIZE
	.align		4
.L_5:
        /*0024*/ 	.byte	0x04, 0x11
        /*0026*/ 	.short	(.L_7 - .L_6)
	.align		4
.L_6:
        /*0028*/ 	.word	index@(_Z4foorPfjj)
        /*002c*/ 	.word	0x00000008


	//----- nvinfo : EIATTR_MIN_STACK_SIZE
	.align		4
.L_7:
        /*0030*/ 	.byte	0x04, 0x12
        /*0032*/ 	.short	(.L_9 - .L_8)
	.align		4
.L_8:
        /*0034*/ 	.word	index@(_Z4foorPfjj)
        /*0038*/ 	.word	0x00000008
.L_9:


//--------------------- .nv.compat                --------------------------
	.section	.nv.compat,"",@"SHT_CUDA_COMPAT_INFO"
	.align	4
        /*0000*/ 	.byte	0x02, 0x09, 0x00, 0x00, 0x02, 0x02, 0x01, 0x00, 0x02, 0x05, 0x05, 0x00, 0x03, 0x07, 0x01, 0x01
        /*0010*/ 	.byte	0x02, 0x03, 0x00, 0x00, 0x02, 0x06, 0x01, 0x00, 0x04, 0x0b, 0x08, 0x00, 0x09, 0x00, 0x00, 0x00
        /*0020*/ 	.byte	0x00, 0x00, 0x00, 0x00


//--------------------- .nv.info._Z4foorPfjj      --------------------------
	.section	.nv.info._Z4foorPfjj,"",@"SHT_CUDA_INFO"
	.sectionflags	@""
	.align	4


	//----- nvinfo : EIATTR_CUDA_API_VERSION
	.align		4
        /*0000*/ 	.byte	0x04, 0x37
        /*0002*/ 	.short	(.L_11 - .L_10)
.L_10:
        /*0004*/ 	.word	0x00000082


	//----- nvinfo : EIATTR_KPARAM_INFO
	.align		4
.L_11:
        /*0008*/ 	.byte	0x04, 0x17
        /*000a*/ 	.short	(.L_13 - .L_12)
.L_12:
        /*000c*/ 	.word	0x00000000
        /*0010*/ 	.short	0x0002
        /*0012*/ 	.short	0x000c
        /*0014*/ 	.byte	0x00, 0xf0, 0x11, 0x00


	//----- nvinfo : EIATTR_KPARAM_INFO
	.align		4
.L_13:
        /*0018*/ 	.byte	0x04, 0x17
        /*001a*/ 	.short	(.L_15 - .L_14)
.L_14:
        /*001c*/ 	.word	0x00000000
        /*0020*/ 	.short	0x0001
        /*0022*/ 	.short	0x0008
        /*0024*/ 	.byte	0x00, 0xf0, 0x11, 0x00


	//----- nvinfo : EIATTR_KPARAM_INFO
	.align		4
.L_15:
        /*0028*/ 	.byte	0x04, 0x17
        /*002a*/ 	.short	(.L_17 - .L_16)
.L_16:
        /*002c*/ 	.word	0x00000000
        /*0030*/ 	.short	0x0000
        /*0032*/ 	.short	0x0000
        /*0034*/ 	.byte	0x00, 0xf5, 0x21, 0x00


	//----- nvinfo : EIATTR_SPARSE_MMA_MASK
	.align		4
.L_17:
        /*0038*/ 	.byte	0x03, 0x50
        /*003a*/ 	.short	0x0000


	//----- nvinfo : EIATTR_MAXREG_COUNT
	.align		4
        /*003c*/ 	.byte	0x03, 0x1b
        /*003e*/ 	.short	0x00ff


	//----- nvinfo : EIATTR_MERCURY_ISA_VERSION
	.align		4
        /*0040*/ 	.byte	0x03, 0x5f
        /*0042*/ 	.short	0x0101


	//----- nvinfo : EIATTR_VRC_CTA_INIT_COUNT
	.align		4
        /*0044*/ 	.byte	0x02, 0x4a
	.zero		1
	.zero		1


	//----- nvinfo : EIATTR_EXIT_INSTR_OFFSETS
	.align		4
        /*0048*/ 	.byte	0x04, 0x1c
        /*004a*/ 	.short	(.L_19 - .L_18)


	//   ....[0]....
.L_18:
        /*004c*/ 	.word	0x00000070


	//   ....[1]....
        /*0050*/ 	.word	0x00000160


	//----- nvinfo : EIATTR_CRS_STACK_SIZE
	.align		4
.L_19:
        /*0054*/ 	.byte	0x04, 0x1e
        /*0056*/ 	.short	(.L_21 - .L_20)
.L_20:
        /*0058*/ 	.word	0x00000000


	//----- nvinfo : EIATTR_CBANK_PARAM_SIZE
	.align		4
.L_21:
        /*005c*/ 	.byte	0x03, 0x19
        /*005e*/ 	.short	0x0010


	//----- nvinfo : EIATTR_PARAM_CBANK
	.align		4
        /*0060*/ 	.byte	0x04, 0x0a
        /*0062*/ 	.short	(.L_23 - .L_22)
	.align		4
.L_22:
        /*0064*/ 	.word	index@(.nv.constant0._Z4foorPfjj)
        /*0068*/ 	.short	0x0380
        /*006a*/ 	.short	0x0010


	//----- nvinfo : EIATTR_SW_WAR
	.align		4
.L_23:
        /*006c*/ 	.byte	0x04, 0x36
        /*006e*/ 	.short	(.L_25 - .L_24)
.L_24:
        /*0070*/ 	.word	0x00000008
.L_25:


//--------------------- .nv.callgraph             --------------------------
	.section	.nv.callgraph,"",@"SHT_CUDA_CALLGRAPH"
	.align	4
	.sectionentsize	8
	.align		4
        /*0000*/ 	.word	0x00000000
	.align		4
        /*0004*/ 	.word	0xffffffff
	.align		4
        /*0008*/ 	.word	0x00000000
	.align		4
        /*000c*/ 	.word	0xfffffffe
	.align		4
        /*0010*/ 	.word	0x00000000
	.align		4
        /*0014*/ 	.word	0xfffffffd
	.align		4
        /*0018*/ 	.word	0x00000000
	.align		4
        /*001c*/ 	.word	0xfffffffc


//--------------------- .text._Z4foorPfjj         --------------------------
	.section	.text._Z4foorPfjj,"ax",@progbits
	.align	128
        .global         _Z4foorPfjj
        .type           _Z4foorPfjj,@function
        .size           _Z4foorPfjj,(.L_x_2 - _Z4foorPfjj)
        .other          _Z4foorPfjj,@"STO_CUDA_ENTRY STV_DEFAULT"
_Z4foorPfjj:
.text._Z4foorPfjj:
[----:B------:R-:W0:Y:S01]  /*0000*/  LDC R1, c[0x0][0x37c] ;  /* 0x0000df00ff017b82 */ /* 0x000e220000000800 */
[----:B------:R-:W1:Y:S07]  /*0010*/  S2R R3, SR_TID.X ;  /* 0x0000000000037919 */ /* 0x000e6e0000002100 */
[----:B------:R-:W1:Y:S01]  /*0020*/  S2UR UR4, SR_CTAID.X ;  /* 0x00000000000479c3 */ /* 0x000e620000002500 */
[----:B------:R-:W2:Y:S07]  /*0030*/  LDCU UR5, c[0x0][0x388] ;  /* 0x00007100ff0577ac */ /* 0x000eae0008000800 */
[----:B------:R-:W1:Y:S02]  /*0040*/  LDC R6, c[0x0][0x360] ;  /* 0x0000d800ff067b82 */ /* 0x000e640000000800 */
[----:B-1----:R-:W-:-:S05]  /*0050*/  IMAD R6, R6, UR4, R3 ;  /* 0x0000000406067c24 */ /* 0x002fca000f8e0203 */
[----:B--2---:R-:W-:-:S13]  /*0060*/  ISETP.GE.U32.AND P0, PT, R6, UR5, PT ;  /* 0x0000000506007c0c */ /* 0x004fda000bf06070 */
[----:B0-----:R-:W-:Y:S05]  /*0070*/  @P0 EXIT ;  /* 0x000000000000094d */ /* 0x001fea0003800000 */
[----:B------:R-:W0:Y:S01]  /*0080*/  LDCU UR4, c[0x0][0x38c] ;  /* 0x00007180ff0477ac */ /* 0x000e220008000800 */
[----:B------:R-:W-:Y:S02]  /*0090*/  HFMA2 R21, -RZ, RZ, 0, 0 ;  /* 0x00000000ff157431 */ /* 0x000fe400000001ff */
[----:B------:R-:W-:Y:S01]  /*00a0*/  IMAD.MOV.U32 R3, RZ, RZ, RZ ;  /* 0x000000ffff037224 */ /* 0x000fe200078e00ff */
[----:B------:R-:W-:Y:S01]  /*00b0*/  MOV R20, 0x160 ;  /* 0x0000016000147802 */ /* 0x000fe20000000f00 */
[----:B------:R-:W1:Y:S01]  /*00c0*/  LDCU.64 UR6, c[0x0][0x380] ;  /* 0x00007000ff0677ac */ /* 0x000e620008000a00 */
[----:B0-----:R-:W-:Y:S02]  /*00d0*/  UISETP.NE.AND UP0, UPT, UR4, 0x1, UPT ;  /* 0x000000010400788c */ /* 0x001fe4000bf05270 */
[----:B------:R-:W-:Y:S01]  /*00e0*/  UISETP.NE.AND UP1, UPT, UR4, 0x2, UPT ;  /* 0x000000020400788c */ /* 0x000fe2000bf25270 */
[----:B-1----:R-:W-:Y:S02]  /*00f0*/  MOV R4, UR6 ;  /* 0x0000000600047c02 */ /* 0x002fe40008000f00 */
[----:B------:R-:W-:Y:S01]  /*0100*/  UMOV UR4, 0x170 ;  /* 0x0000017000047882 */ /* 0x000fe20000000000 */
[----:B------:R-:W-:Y:S01]  /*0110*/  IMAD.U32 R5, RZ, RZ, UR7 ;  /* 0x00000007ff057e24 */ /* 0x000fe2000f8e00ff */
[----:B------:R-:W-:-:S07]  /*0120*/  USEL UR4, UR4, URZ, !UP1 ;  /* 0x000000ff04047287 */ /* 0x000fce000c800000 */
[----:B------:R-:W-:Y:S02]  /*0130*/  @!UP0 UMOV UR4, 0x220 ;  /* 0x0000022000048882 */ /* 0x000fe40000000000 */
[----:B------:R-:W-:-:S07]  /*0140*/  MOV R2, UR4 ;  /* 0x0000000400027c02 */ /* 0x000fce0008000f00 */
[----:B------:R-:W-:Y:S05]  /*0150*/  CALL.REL.NOINC R2 `(_Z4foorPfjj) ;  /* 0xfffffffc02a87344 */ /* 0x000fea0003c3ffff */
[----:B------:R-:W-:Y:S05]  /*0160*/  EXIT ;  /* 0x000000000000794d */ /* 0x000fea0003800000 */
        .type           $_Z4foorPfjj$_Z11divideByTwoPfj,@function
        .size           $_Z4foorPfjj$_Z11divideByTwoPfj,($_Z4foorPfjj$_Z13multiplyByTwoPfj - $_Z4foorPfjj$_Z11divideByTwoPfj)
$_Z4foorPfjj$_Z11divideByTwoPfj:
[----:B------:R-:W-:Y:S01]  /*0170*/  VIADD R1, R1, 0xfffffff8 ;  /* 0xfffffff801017836 */ /* 0x000fe20000000000 */
[----:B------:R-:W-:-:S04]  /*0180*/  MOV R3, R5 ;  /* 0x0000000500037202 */ /* 0x000fc80000000f00 */
[----:B------:R0:W-:Y:S02]  /*0190*/  STL [R1], R2 ;  /* 0x0000000201007387 */ /* 0x0001e40000100800 */
[----:B0-----:R-:W-:Y:S01]  /*01a0*/  IMAD.MOV.U32 R2, RZ, RZ, R4 ;  /* 0x000000ffff027224 */ /* 0x001fe200078e0004 */
[----:B------:R-:W0:Y:S03]  /*01b0*/  LDCU.64 UR4, c[0x0][0x358] ;  /* 0x00006b00ff0477ac */ /* 0x000e260008000a00 */
[----:B------:R-:W-:-:S06]  /*01c0*/  IMAD.WIDE.U32 R2, R6, 0x4, R2 ;  /* 0x0000000406027825 */ /* 0x000fcc00078e0002 */
[----:B0-----:R-:W2:Y:S02]  /*01d0*/  LD.E R2, desc[UR4][R2.64] ;  /* 0x0000000402027980 */ /* 0x001ea4000c101900 */
[----:B--2---:R-:W-:Y:S02]  /*01e0*/  FMUL R4, R2, 0.5 ;  /* 0x3f00000002047820 */ /* 0x004fe40000400000 */
[----:B------:R0:W2:Y:S02]  /*01f0*/  LDL R2, [R1] ;  /* 0x0000000001027983 */ /* 0x0000a40000100800 */
[----:B0-----:R-:W-:Y:S01]  /*0200*/  IADD3 R1, PT, PT, R1, 0x8, RZ ;  /* 0x0000000801017810 */ /* 0x001fe20007ffe0ff */
[----:B--2---:R-:W-:Y:S06]  /*0210*/  RET.REL.NODEC R20 `(_Z4foorPfjj) ;  /* 0xfffffffc14787950 */ /* 0x004fec0003c3ffff */
        .type           $_Z4foorPfjj$_Z13multiplyByTwoPfj,@function
        .size           $_Z4foorPfjj$_Z13multiplyByTwoPfj,(.L_x_2 - $_Z4foorPfjj$_Z13multiplyByTwoPfj)
$_Z4foorPfjj$_Z13multiplyByTwoPfj:
[----:B------:R-:W-:Y:S01]  /*0220*/  IADD3 R1, PT, PT, R1, -0x8, RZ ;  /* 0xfffffff801017810 */ /* 0x000fe20007ffe0ff */
[----:B------:R-:W-:-:S04]  /*0230*/  IMAD.MOV.U32 R3, RZ, RZ, R5 ;  /* 0x000000ffff037224 */ /* 0x000fc800078e0005 */
[----:B------:R0:W-:Y:S02]  /*0240*/  STL [R1], R2 ;  /* 0x0000000201007387 */ /* 0x0001e40000100800 */
[----:B0-----:R-:W-:Y:S01]  /*0250*/  MOV R2, R4 ;  /* 0x0000000400027202 */ /* 0x001fe20000000f00 */
[----:B------:R-:W0:Y:S04]  /*0260*/  LDCU.64 UR4, c[0x0][0x358] ;  /* 0x00006b00ff0477ac */ /* 0x000e280008000a00 */
[----:B------:R-:W-:-:S06]  /*0270*/  IMAD.WIDE.U32 R2, R6, 0x4, R2 ;  /* 0x0000000406027825 */ /* 0x000fcc00078e0002 */
[----:B0-----:R-:W2:Y:S02]  /*0280*/  LD.E R2, desc[UR4][R2.64] ;  /* 0x0000000402027980 */ /* 0x001ea4000c101900 */
[----:B--2---:R-:W-:Y:S02]  /*0290*/  FADD R4, R2, R2 ;  /* 0x0000000202047221 */ /* 0x004fe40000000000 */
[----:B------:R0:W2:Y:S02]  /*02a0*/  LDL R2, [R1] ;  /* 0x0000000001027983 */ /* 0x0000a40000100800 */
[----:B0-----:R-:W-:Y:S01]  /*02b0*/  IADD3 R1, PT, PT, R1, 0x8, RZ ;  /* 0x0000000801017810 */ /* 0x001fe20007ffe0ff */
[----:B--2---:R-:W-:Y:S06]  /*02c0*/  RET.REL.NODEC R20 `(_Z4foorPfjj) ;  /* 0xfffffffc144c7950 */ /* 0x004fec0003c3ffff */
.L_x_0:
[----:B------:R-:W-:-:S00]  /*02d0*/  BRA `(.L_x_0) ;  /* 0xfffffffc00fc7947 */ /* 0x000fc0000383ffff */
[----:B------:R-:W-:-:S00]  /*02e0*/  NOP ;  /* 0x0000000000007918 */ /* 0x000fc00000000000 */
        /* <DEDUP_REMOVED lines=9> */
.L_x_2:


//--------------------- .nv.shared.reserved.0     --------------------------
	.section	.nv.shared.reserved.0,"aw",@nobits
	.weak		__nv_reservedSMEM_offset_0_alias
	.size		__nv_reservedSMEM_offset_0_alias, 0, 64
	.other		__nv_reservedSMEM_offset_0_alias,@"STO_CUDA_RESERVED_SHARED STV_DEFAULT"
__nv_reservedSMEM_offset_0_alias:
	.zero		0
	.zero		64


//--------------------- .nv.constant0._Z4foorPfjj --------------------------
	.section	.nv.constant0._Z4foorPfjj,"a",@progbits
	.sectionflags	@""
	.align	4
.nv.constant0._Z4foorPfjj:
	.zero		912


//--------------------- SYMBOLS --------------------------

	.type		.nv.reservedSmem.offset0,@object
	.size		.nv.reservedSmem.offset0,0x4
